//
// Generated by NVIDIA NVVM Compiler
//
// Compiler Build ID: CL-36424714
// Cuda compilation tools, release 13.0, V13.0.88
// Based on NVVM 20.0.0
//

.version 9.0
.target sm_100
.address_size 64

	// .globl	_Z11convolutioniPfiiS_S_

.visible .entry _Z11convolutioniPfiiS_S_(
	.param .u32 _Z11convolutioniPfiiS_S__param_0,
	.param .u64 .ptr .align 1 _Z11convolutioniPfiiS_S__param_1,
	.param .u32 _Z11convolutioniPfiiS_S__param_2,
	.param .u32 _Z11convolutioniPfiiS_S__param_3,
	.param .u64 .ptr .align 1 _Z11convolutioniPfiiS_S__param_4,
	.param .u64 .ptr .align 1 _Z11convolutioniPfiiS_S__param_5
)
{
	.reg .pred 	%p<15>;
	.reg .b32 	%r<83>;
	.reg .b32 	%f<119>;
	.reg .b64 	%rd<26>;

	ld.param.u32 	%r36, [_Z11convolutioniPfiiS_S__param_0];
	ld.param.u64 	%rd6, [_Z11convolutioniPfiiS_S__param_1];
	ld.param.u32 	%r38, [_Z11convolutioniPfiiS_S__param_2];
	ld.param.u32 	%r37, [_Z11convolutioniPfiiS_S__param_3];
	ld.param.u64 	%rd7, [_Z11convolutioniPfiiS_S__param_4];
	cvta.to.global.u64 	%rd1, %rd6;
	cvta.to.global.u64 	%rd2, %rd7;
	mov.u32 	%r39, %ctaid.y;
	mov.u32 	%r40, %ntid.y;
	mov.u32 	%r41, %tid.y;
	mad.lo.s32 	%r1, %r39, %r40, %r41;
	mov.u32 	%r42, %ctaid.x;
	mov.u32 	%r43, %ntid.x;
	mov.u32 	%r44, %tid.x;
	mad.lo.s32 	%r2, %r42, %r43, %r44;
	shr.u32 	%r45, %r36, 31;
	add.s32 	%r46, %r36, %r45;
	shr.s32 	%r3, %r46, 1;
	min.s32 	%r47, %r1, %r3;
	neg.s32 	%r75, %r47;
	add.s32 	%r48, %r3, %r1;
	setp.lt.s32 	%p1, %r48, %r38;
	not.b32 	%r49, %r1;
	add.s32 	%r50, %r38, %r49;
	selp.b32 	%r5, %r3, %r50, %p1;
	min.s32 	%r6, %r2, %r3;
	neg.s32 	%r7, %r6;
	add.s32 	%r51, %r3, %r2;
	setp.lt.s32 	%p2, %r51, %r37;
	not.b32 	%r52, %r2;
	add.s32 	%r53, %r37, %r52;
	selp.b32 	%r8, %r3, %r53, %p2;
	setp.lt.s32 	%p3, %r5, %r75;
	mov.f32 	%f117, 0f00000000;
	@%p3 bra 	$L__BB0_17;
	add.s32 	%r9, %r8, %r6;
	add.s32 	%r54, %r9, 1;
	and.b32  	%r10, %r54, 15;
	and.b32  	%r11, %r54, 7;
	sub.s32 	%r12, %r2, %r6;
	sub.s32 	%r13, %r3, %r6;
	mov.f32 	%f117, 0f00000000;
$L__BB0_2:
	mov.u32 	%r14, %r75;
	setp.lt.s32 	%p4, %r8, %r7;
	@%p4 bra 	$L__BB0_16;
	setp.lt.u32 	%p5, %r9, 15;
	add.s32 	%r55, %r14, %r1;
	mul.lo.s32 	%r15, %r55, %r37;
	add.s32 	%r56, %r14, %r3;
	mul.lo.s32 	%r16, %r56, %r36;
	add.s32 	%r17, %r16, %r3;
	mov.u32 	%r80, %r7;
	@%p5 bra 	$L__BB0_6;
	and.b32  	%r58, %r54, -16;
	neg.s32 	%r78, %r58;
	add.s32 	%r77, %r12, %r15;
	add.s32 	%r76, %r13, %r16;
	mov.u32 	%r80, %r7;
$L__BB0_5:
	.pragma "nounroll";
	mul.wide.s32 	%rd8, %r77, 4;
	add.s64 	%rd9, %rd2, %rd8;
	ld.global.f32 	%f20, [%rd9];
	mul.wide.s32 	%rd10, %r76, 4;
	add.s64 	%rd11, %rd1, %rd10;
	ld.global.f32 	%f21, [%rd11];
	fma.rn.f32 	%f22, %f20, %f21, %f117;
	ld.global.f32 	%f23, [%rd9+4];
	ld.global.f32 	%f24, [%rd11+4];
	fma.rn.f32 	%f25, %f23, %f24, %f22;
	ld.global.f32 	%f26, [%rd9+8];
	ld.global.f32 	%f27, [%rd11+8];
	fma.rn.f32 	%f28, %f26, %f27, %f25;
	ld.global.f32 	%f29, [%rd9+12];
	ld.global.f32 	%f30, [%rd11+12];
	fma.rn.f32 	%f31, %f29, %f30, %f28;
	ld.global.f32 	%f32, [%rd9+16];
	ld.global.f32 	%f33, [%rd11+16];
	fma.rn.f32 	%f34, %f32, %f33, %f31;
	ld.global.f32 	%f35, [%rd9+20];
	ld.global.f32 	%f36, [%rd11+20];
	fma.rn.f32 	%f37, %f35, %f36, %f34;
	ld.global.f32 	%f38, [%rd9+24];
	ld.global.f32 	%f39, [%rd11+24];
	fma.rn.f32 	%f40, %f38, %f39, %f37;
	ld.global.f32 	%f41, [%rd9+28];
	ld.global.f32 	%f42, [%rd11+28];
	fma.rn.f32 	%f43, %f41, %f42, %f40;
	ld.global.f32 	%f44, [%rd9+32];
	ld.global.f32 	%f45, [%rd11+32];
	fma.rn.f32 	%f46, %f44, %f45, %f43;
	ld.global.f32 	%f47, [%rd9+36];
	ld.global.f32 	%f48, [%rd11+36];
	fma.rn.f32 	%f49, %f47, %f48, %f46;
	ld.global.f32 	%f50, [%rd9+40];
	ld.global.f32 	%f51, [%rd11+40];
	fma.rn.f32 	%f52, %f50, %f51, %f49;
	ld.global.f32 	%f53, [%rd9+44];
	ld.global.f32 	%f54, [%rd11+44];
	fma.rn.f32 	%f55, %f53, %f54, %f52;
	ld.global.f32 	%f56, [%rd9+48];
	ld.global.f32 	%f57, [%rd11+48];
	fma.rn.f32 	%f58, %f56, %f57, %f55;
	ld.global.f32 	%f59, [%rd9+52];
	ld.global.f32 	%f60, [%rd11+52];
	fma.rn.f32 	%f61, %f59, %f60, %f58;
	ld.global.f32 	%f62, [%rd9+56];
	ld.global.f32 	%f63, [%rd11+56];
	fma.rn.f32 	%f64, %f62, %f63, %f61;
	ld.global.f32 	%f65, [%rd9+60];
	ld.global.f32 	%f66, [%rd11+60];
	fma.rn.f32 	%f117, %f65, %f66, %f64;
	add.s32 	%r80, %r80, 16;
	add.s32 	%r78, %r78, 16;
	add.s32 	%r77, %r77, 16;
	add.s32 	%r76, %r76, 16;
	setp.ne.s32 	%p6, %r78, 0;
	@%p6 bra 	$L__BB0_5;
$L__BB0_6:
	setp.eq.s32 	%p7, %r10, 0;
	@%p7 bra 	$L__BB0_16;
	add.s32 	%r59, %r10, -1;
	setp.lt.u32 	%p8, %r59, 7;
	@%p8 bra 	$L__BB0_9;
	add.s32 	%r60, %r14, %r1;
	mad.lo.s32 	%r61, %r60, %r37, %r2;
	add.s32 	%r62, %r61, %r80;
	mul.wide.s32 	%rd12, %r62, 4;
	add.s64 	%rd13, %rd2, %rd12;
	ld.global.f32 	%f68, [%rd13];
	add.s32 	%r63, %r17, %r80;
	mul.wide.s32 	%rd14, %r63, 4;
	add.s64 	%rd15, %rd1, %rd14;
	ld.global.f32 	%f69, [%rd15];
	fma.rn.f32 	%f70, %f68, %f69, %f117;
	ld.global.f32 	%f71, [%rd13+4];
	ld.global.f32 	%f72, [%rd15+4];
	fma.rn.f32 	%f73, %f71, %f72, %f70;
	ld.global.f32 	%f74, [%rd13+8];
	ld.global.f32 	%f75, [%rd15+8];
	fma.rn.f32 	%f76, %f74, %f75, %f73;
	ld.global.f32 	%f77, [%rd13+12];
	ld.global.f32 	%f78, [%rd15+12];
	fma.rn.f32 	%f79, %f77, %f78, %f76;
	ld.global.f32 	%f80, [%rd13+16];
	ld.global.f32 	%f81, [%rd15+16];
	fma.rn.f32 	%f82, %f80, %f81, %f79;
	ld.global.f32 	%f83, [%rd13+20];
	ld.global.f32 	%f84, [%rd15+20];
	fma.rn.f32 	%f85, %f83, %f84, %f82;
	ld.global.f32 	%f86, [%rd13+24];
	ld.global.f32 	%f87, [%rd15+24];
	fma.rn.f32 	%f88, %f86, %f87, %f85;
	ld.global.f32 	%f89, [%rd13+28];
	ld.global.f32 	%f90, [%rd15+28];
	fma.rn.f32 	%f117, %f89, %f90, %f88;
	add.s32 	%r80, %r80, 8;
$L__BB0_9:
	setp.eq.s32 	%p9, %r11, 0;
	@%p9 bra 	$L__BB0_16;
	add.s32 	%r64, %r11, -1;
	setp.lt.u32 	%p10, %r64, 3;
	@%p10 bra 	$L__BB0_12;
	add.s32 	%r65, %r14, %r1;
	mad.lo.s32 	%r66, %r65, %r37, %r2;
	add.s32 	%r67, %r66, %r80;
	mul.wide.s32 	%rd16, %r67, 4;
	add.s64 	%rd17, %rd2, %rd16;
	ld.global.f32 	%f92, [%rd17];
	add.s32 	%r68, %r17, %r80;
	mul.wide.s32 	%rd18, %r68, 4;
	add.s64 	%rd19, %rd1, %rd18;
	ld.global.f32 	%f93, [%rd19];
	fma.rn.f32 	%f94, %f92, %f93, %f117;
	ld.global.f32 	%f95, [%rd17+4];
	ld.global.f32 	%f96, [%rd19+4];
	fma.rn.f32 	%f97, %f95, %f96, %f94;
	ld.global.f32 	%f98, [%rd17+8];
	ld.global.f32 	%f99, [%rd19+8];
	fma.rn.f32 	%f100, %f98, %f99, %f97;
	ld.global.f32 	%f101, [%rd17+12];
	ld.global.f32 	%f102, [%rd19+12];
	fma.rn.f32 	%f117, %f101, %f102, %f100;
	add.s32 	%r80, %r80, 4;
$L__BB0_12:
	and.b32  	%r34, %r54, 3;
	setp.eq.s32 	%p11, %r34, 0;
	@%p11 bra 	$L__BB0_16;
	setp.eq.s32 	%p12, %r34, 1;
	add.s32 	%r70, %r14, %r1;
	mad.lo.s32 	%r71, %r70, %r37, %r2;
	add.s32 	%r72, %r71, %r80;
	mul.wide.s32 	%rd20, %r72, 4;
	add.s64 	%rd3, %rd2, %rd20;
	ld.global.f32 	%f103, [%rd3];
	add.s32 	%r73, %r17, %r80;
	mul.wide.s32 	%rd21, %r73, 4;
	add.s64 	%rd4, %rd1, %rd21;
	ld.global.f32 	%f104, [%rd4];
	fma.rn.f32 	%f117, %f103, %f104, %f117;
	@%p12 bra 	$L__BB0_16;
	setp.eq.s32 	%p13, %r34, 2;
	ld.global.f32 	%f105, [%rd3+4];
	ld.global.f32 	%f106, [%rd4+4];
	fma.rn.f32 	%f117, %f105, %f106, %f117;
	@%p13 bra 	$L__BB0_16;
	ld.global.f32 	%f107, [%rd3+8];
	ld.global.f32 	%f108, [%rd4+8];
	fma.rn.f32 	%f117, %f107, %f108, %f117;
$L__BB0_16:
	add.s32 	%r75, %r14, 1;
	setp.ne.s32 	%p14, %r14, %r5;
	@%p14 bra 	$L__BB0_2;
$L__BB0_17:
	ld.param.u64 	%rd25, [_Z11convolutioniPfiiS_S__param_5];
	cvta.to.global.u64 	%rd22, %rd25;
	mad.lo.s32 	%r74, %r37, %r1, %r2;
	mul.wide.s32 	%rd23, %r74, 4;
	add.s64 	%rd24, %rd22, %rd23;
	st.global.f32 	[%rd24], %f117;
	ret;

}


// ===== COMPILED SASS (sm_100) =====

	.target	sm_100

	.elftype	@"ET_EXEC"


//--------------------- .note.nv.tkinfo           --------------------------
	.section	.note.nv.tkinfo,"",@"SHT_NOTE"
	.sectionflags	@"SHF_NOTE_NV_TKINFO"
	.tkinfo
        /*0018*/ 	.word	0x00000002
        /*0030*/ 	.string	""
        /*0030*/ 	.string	"ptxas"
        /*0030*/ 	.string	"Cuda compilation tools, release 13.0, V13.0.88"
        /*0030*/ 	.string	"Build cuda_13.0.r13.0/compiler.36424714_0"
        /*0030*/ 	.string	"-arch sm_100 -m 64 "



//--------------------- .note.nv.cuinfo           --------------------------
	.section	.note.nv.cuinfo,"",@"SHT_NOTE"
	.sectionflags	@"SHF_NOTE_NV_CUINFO"
        /*0018*/ 	.short	0x0002
        /*001a*/ 	.short	0x0064
        /*001c*/ 	.short	0x0082
	.zero		2


//--------------------- .nv.info                  --------------------------
	.section	.nv.info,"",@"SHT_CUDA_INFO"
	.align	4


	//----- nvinfo : EIATTR_REGCOUNT
	.align		4
        /*0000*/ 	.byte	0x04, 0x2f
        /*0002*/ 	.short	(.L_1 - .L_0)
	.align		4
.L_0:
        /*0004*/ 	.word	index@(_Z11convolutioniPfiiS_S_)
        /*0008*/ 	.word	0x00000020


	//----- nvinfo : EIATTR_FRAME_SIZE
	.align		4
.L_1:
        /*000c*/ 	.byte	0x04, 0x11
        /*000e*/ 	.short	(.L_3 - .L_2)
	.align		4
.L_2:
        /*0010*/ 	.word	index@(_Z11convolutioniPfiiS_S_)
        /*0014*/ 	.word	0x00000000


	//----- nvinfo : EIATTR_MIN_STACK_SIZE
	.align		4
.L_3:
        /*0018*/ 	.byte	0x04, 0x12
        /*001a*/ 	.short	(.L_5 - .L_4)
	.align		4
.L_4:
        /*001c*/ 	.word	index@(_Z11convolutioniPfiiS_S_)
        /*0020*/ 	.word	0x00000000
.L_5:


//--------------------- .nv.compat                --------------------------
	.section	.nv.compat,"",@"SHT_CUDA_COMPAT_INFO"
	.align	4
        /*0000*/ 	.byte	0x02, 0x09, 0x00, 0x00, 0x02, 0x02, 0x01, 0x00, 0x02, 0x05, 0x05, 0x00, 0x03, 0x07, 0x01, 0x01
        /*0010*/ 	.byte	0x02, 0x03, 0x00, 0x00, 0x02, 0x06, 0x01, 0x00, 0x04, 0x0b, 0x08, 0x00, 0x09, 0x00, 0x00, 0x00
        /*0020*/ 	.byte	0x00, 0x00, 0x00, 0x00


//--------------------- .nv.info._Z11convolutioniPfiiS_S_ --------------------------
	.section	.nv.info._Z11convolutioniPfiiS_S_,"",@"SHT_CUDA_INFO"
	.sectionflags	@""
	.align	4


	//----- nvinfo : EIATTR_CUDA_API_VERSION
	.align		4
        /*0000*/ 	.byte	0x04, 0x37
        /*0002*/ 	.short	(.L_7 - .L_6)
.L_6:
        /*0004*/ 	.word	0x00000082


	//----- nvinfo : EIATTR_KPARAM_INFO
	.align		4
.L_7:
        /*0008*/ 	.byte	0x04, 0x17
        /*000a*/ 	.short	(.L_9 - .L_8)
.L_8:
        /*000c*/ 	.word	0x00000000
        /*0010*/ 	.short	0x0005
        /*0012*/ 	.short	0x0020
        /*0014*/ 	.byte	0x00, 0xf5, 0x21, 0x00


	//----- nvinfo : EIATTR_KPARAM_INFO
	.align		4
.L_9:
        /*0018*/ 	.byte	0x04, 0x17
        /*001a*/ 	.short	(.L_11 - .L_10)
.L_10:
        /*001c*/ 	.word	0x00000000
        /*0020*/ 	.short	0x0004
        /*0022*/ 	.short	0x0018
        /*0024*/ 	.byte	0x00, 0xf5, 0x21, 0x00


	//----- nvinfo : EIATTR_KPARAM_INFO
	.align		4
.L_11:
        /*0028*/ 	.byte	0x04, 0x17
        /*002a*/ 	.short	(.L_13 - .L_12)
.L_12:
        /*002c*/ 	.word	0x00000000
        /*0030*/ 	.short	0x0003
        /*0032*/ 	.short	0x0014
        /*0034*/ 	.byte	0x00, 0xf0, 0x11, 0x00


	//----- nvinfo : EIATTR_KPARAM_INFO
	.align		4
.L_13:
        /*0038*/ 	.byte	0x04, 0x17
        /*003a*/ 	.short	(.L_15 - .L_14)
.L_14:
        /*003c*/ 	.word	0x00000000
        /*0040*/ 	.short	0x0002
        /*0042*/ 	.short	0x0010
        /*0044*/ 	.byte	0x00, 0xf0, 0x11, 0x00


	//----- nvinfo : EIATTR_KPARAM_INFO
	.align		4
.L_15:
        /*0048*/ 	.byte	0x04, 0x17
        /*004a*/ 	.short	(.L_17 - .L_16)
.L_16:
        /*004c*/ 	.word	0x00000000
        /*0050*/ 	.short	0x0001
        /*0052*/ 	.short	0x0008
        /*0054*/ 	.byte	0x00, 0xf5, 0x21, 0x00


	//----- nvinfo : EIATTR_KPARAM_INFO
	.align		4
.L_17:
        /*0058*/ 	.byte	0x04, 0x17
        /*005a*/ 	.short	(.L_19 - .L_18)
.L_18:
        /*005c*/ 	.word	0x00000000
        /*0060*/ 	.short	0x0000
        /*0062*/ 	.short	0x0000
        /*0064*/ 	.byte	0x00, 0xf0, 0x11, 0x00


	//----- nvinfo : EIATTR_SPARSE_MMA_MASK
	.align		4
.L_19:
        /*0068*/ 	.byte	0x03, 0x50
        /*006a*/ 	.short	0x0000


	//----- nvinfo : EIATTR_MAXREG_COUNT
	.align		4
        /*006c*/ 	.byte	0x03, 0x1b
        /*006e*/ 	.short	0x00ff


	//----- nvinfo : EIATTR_MERCURY_ISA_VERSION
	.align		4
        /*0070*/ 	.byte	0x03, 0x5f
        /*0072*/ 	.short	0x0101


	//----- nvinfo : EIATTR_VRC_CTA_INIT_COUNT
	.align		4
        /*0074*/ 	.byte	0x02, 0x4a
	.zero		1
	.zero		1


	//----- nvinfo : EIATTR_EXIT_INSTR_OFFSETS
	.align		4
        /*0078*/ 	.byte	0x04, 0x1c
        /*007a*/ 	.short	(.L_21 - .L_20)


	//   ....[0]....
.L_20:
        /*007c*/ 	.word	0x00000db0


	//----- nvinfo : EIATTR_CRS_STACK_SIZE
	.align		4
.L_21:
        /*0080*/ 	.byte	0x04, 0x1e
        /*0082*/ 	.short	(.L_23 - .L_22)
.L_22:
        /*0084*/ 	.word	0x00000000


	//----- nvinfo : EIATTR_CBANK_PARAM_SIZE
	.align		4
.L_23:
        /*0088*/ 	.byte	0x03, 0x19
        /*008a*/ 	.short	0x0028


	//----- nvinfo : EIATTR_PARAM_CBANK
	.align		4
        /*008c*/ 	.byte	0x04, 0x0a
        /*008e*/ 	.short	(.L_25 - .L_24)
	.align		4
.L_24:
        /*0090*/ 	.word	index@(.nv.constant0._Z11convolutioniPfiiS_S_)
        /*0094*/ 	.short	0x0380
        /*0096*/ 	.short	0x0028


	//----- nvinfo : EIATTR_SW_WAR
	.align		4
.L_25:
        /*0098*/ 	.byte	0x04, 0x36
        /*009a*/ 	.short	(.L_27 - .L_26)
.L_26:
        /*009c*/ 	.word	0x00000008
.L_27:


//--------------------- .nv.callgraph             --------------------------
	.section	.nv.callgraph,"",@"SHT_CUDA_CALLGRAPH"
	.align	4
	.sectionentsize	8
	.align		4
        /*0000*/ 	.word	0x00000000
	.align		4
        /*0004*/ 	.word	0xffffffff
	.align		4
        /*0008*/ 	.word	0x00000000
	.align		4
        /*000c*/ 	.word	0xfffffffe
	.align		4
        /*0010*/ 	.word	0x00000000
	.align		4
        /*0014*/ 	.word	0xfffffffd
	.align		4
        /*0018*/ 	.word	0x00000000
	.align		4
        /*001c*/ 	.word	0xfffffffc


//--------------------- .text._Z11convolutioniPfiiS_S_ --------------------------
	.section	.text._Z11convolutioniPfiiS_S_,"ax",@progbits
	.align	128
        .global         _Z11convolutioniPfiiS_S_
        .type           _Z11convolutioniPfiiS_S_,@function
        .size           _Z11convolutioniPfiiS_S_,(.L_x_13 - _Z11convolutioniPfiiS_S_)
        .other          _Z11convolutioniPfiiS_S_,@"STO_CUDA_ENTRY STV_DEFAULT"
_Z11convolutioniPfiiS_S_:
.text._Z11convolutioniPfiiS_S_:
[----:B------:R-:W-:Y:S01]  /*0000*/  LDC R1, c[0x0][0x37c] ;  /* 0x0000df00ff017b82 */ /* 0x000fe20000000800 */
[----:B------:R-:W0:Y:S07]  /*0010*/  S2R R5, SR_TID.Y ;  /* 0x0000000000057919 */ /* 0x000e2e0000002200 */
[----:B------:R-:W1:Y:S01]  /*0020*/  LDC R3, c[0x0][0x380] ;  /* 0x0000e000ff037b82 */ /* 0x000e620000000800 */
[----:B------:R-:W2:Y:S01]  /*0030*/  LDCU.64 UR6, c[0x0][0x390] ;  /* 0x00007200ff0677ac */ /* 0x000ea20008000a00 */
[----:B------:R-:W-:Y:S01]  /*0040*/  BSSY.RECONVERGENT B1, `(.L_x_0) ;  /* 0x00000d1000017945 */ /* 0x000fe20003800200 */
[----:B------:R-:W3:Y:S01]  /*0050*/  S2R R7, SR_TID.X ;  /* 0x0000000000077919 */ /* 0x000ee20000002100 */
[----:B------:R-:W-:-:S04]  /*0060*/  IMAD.MOV.U32 R21, RZ, RZ, RZ ;  /* 0x000000ffff157224 */ /* 0x000fc800078e00ff */
[----:B------:R-:W0:Y:S08]  /*0070*/  S2UR UR4, SR_CTAID.Y ;  /* 0x00000000000479c3 */ /* 0x000e300000002600 */
[----:B------:R-:W0:Y:S08]  /*0080*/  LDC R0, c[0x0][0x364] ;  /* 0x0000d900ff007b82 */ /* 0x000e300000000800 */
[----:B------:R-:W3:Y:S01]  /*0090*/  S2UR UR5, SR_CTAID.X ;  /* 0x00000000000579c3 */ /* 0x000ee20000002500 */
[----:B-1----:R-:W-:-:S04]  /*00a0*/  LEA.HI R3, R3, R3, RZ, 0x1 ;  /* 0x0000000303037211 */ /* 0x002fc800078f08ff */
[----:B------:R-:W-:-:S03]  /*00b0*/  SHF.R.S32.HI R3, RZ, 0x1, R3 ;  /* 0x00000001ff037819 */ /* 0x000fc60000011403 */
[----:B------:R-:W3:Y:S01]  /*00c0*/  LDC R2, c[0x0][0x360] ;  /* 0x0000d800ff027b82 */ /* 0x000ee20000000800 */
[----:B0-----:R-:W-:-:S05]  /*00d0*/  IMAD R0, R0, UR4, R5 ;  /* 0x0000000400007c24 */ /* 0x001fca000f8e0205 */
[-C--:B------:R-:W-:Y:S02]  /*00e0*/  IADD3 R4, PT, PT, R0, R3.reuse, RZ ;  /* 0x0000000300047210 */ /* 0x080fe40007ffe0ff */
[----:B------:R-:W-:Y:S02]  /*00f0*/  LOP3.LUT R5, RZ, R0, RZ, 0x33, !PT ;  /* 0x00000000ff057212 */ /* 0x000fe400078e33ff */
[----:B--2---:R-:W-:Y:S02]  /*0100*/  ISETP.GE.AND P0, PT, R4, UR6, PT ;  /* 0x0000000604007c0c */ /* 0x004fe4000bf06270 */
[----:B------:R-:W-:Y:S02]  /*0110*/  VIMNMX R4, PT, PT, R0, R3, PT ;  /* 0x0000000300047248 */ /* 0x000fe40003fe0100 */
[----:B------:R-:W-:Y:S02]  /*0120*/  IADD3 R6, PT, PT, R5, UR6, RZ ;  /* 0x0000000605067c10 */ /* 0x000fe4000fffe0ff */
[----:B------:R-:W-:Y:S01]  /*0130*/  IADD3 R9, PT, PT, -R4, RZ, RZ ;  /* 0x000000ff04097210 */ /* 0x000fe20007ffe1ff */
[----:B---3--:R-:W-:Y:S01]  /*0140*/  IMAD R2, R2, UR5, R7 ;  /* 0x0000000502027c24 */ /* 0x008fe2000f8e0207 */
[----:B------:R-:W-:Y:S01]  /*0150*/  SEL R4, R3, R6, !P0 ;  /* 0x0000000603047207 */ /* 0x000fe20004000000 */
[----:B------:R-:W0:Y:S03]  /*0160*/  LDCU.64 UR4, c[0x0][0x358] ;  /* 0x00006b00ff0477ac */ /* 0x000e260008000a00 */
[----:B------:R-:W-:-:S02]  /*0170*/  ISETP.GE.AND P1, PT, R4, R9, PT ;  /* 0x000000090400720c */ /* 0x000fc40003f26270 */
[----:B------:R-:W-:Y:S02]  /*0180*/  IADD3 R7, PT, PT, R2, R3, RZ ;  /* 0x0000000302077210 */ /* 0x000fe40007ffe0ff */
[----:B------:R-:W-:Y:S02]  /*0190*/  LOP3.LUT R5, RZ, R2, RZ, 0x33, !PT ;  /* 0x00000002ff057212 */ /* 0x000fe400078e33ff */
[----:B------:R-:W-:Y:S02]  /*01a0*/  ISETP.GE.AND P0, PT, R7, UR7, PT ;  /* 0x0000000707007c0c */ /* 0x000fe4000bf06270 */
[----:B------:R-:W-:-:S04]  /*01b0*/  IADD3 R6, PT, PT, R5, UR7, RZ ;  /* 0x0000000705067c10 */ /* 0x000fc8000fffe0ff */
[----:B------:R-:W-:Y:S01]  /*01c0*/  SEL R6, R3, R6, !P0 ;  /* 0x0000000603067207 */ /* 0x000fe20004000000 */
[----:B------:R-:W-:Y:S06]  /*01d0*/  @!P1 BRA `(.L_x_1) ;  /* 0x0000000800dc9947 */ /* 0x000fec0003800000 */
[----:B------:R-:W-:Y:S01]  /*01e0*/  VIMNMX R7, PT, PT, R2, R3, PT ;  /* 0x0000000302077248 */ /* 0x000fe20003fe0100 */
[----:B------:R-:W-:-:S03]  /*01f0*/  HFMA2 R21, -RZ, RZ, 0, 0 ;  /* 0x00000000ff157431 */ /* 0x000fc600000001ff */
[C---:B------:R-:W-:Y:S01]  /*0200*/  IADD3 R8, PT, PT, R7.reuse, R6, RZ ;  /* 0x0000000607087210 */ /* 0x040fe20007ffe0ff */
[----:B------:R-:W-:Y:S01]  /*0210*/  IMAD.IADD R12, R2, 0x1, -R7 ;  /* 0x00000001020c7824 */ /* 0x000fe200078e0a07 */
[----:B------:R-:W-:Y:S02]  /*0220*/  IADD3 R11, PT, PT, -R7, RZ, RZ ;  /* 0x000000ff070b7210 */ /* 0x000fe40007ffe1ff */
[----:B------:R-:W-:Y:S02]  /*0230*/  IADD3 R10, PT, PT, R8, 0x1, RZ ;  /* 0x00000001080a7810 */ /* 0x000fe40007ffe0ff */
[----:B------:R-:W-:Y:S02]  /*0240*/  IADD3 R13, PT, PT, R3, -R7, RZ ;  /* 0x80000007030d7210 */ /* 0x000fe40007ffe0ff */
[C---:B------:R-:W-:Y:S02]  /*0250*/  LOP3.LUT R18, R10.reuse, 0xf, RZ, 0xc0, !PT ;  /* 0x0000000f0a127812 */ /* 0x040fe400078ec0ff */
[----:B------:R-:W-:-:S07]  /*0260*/  LOP3.LUT R19, R10, 0x7, RZ, 0xc0, !PT ;  /* 0x000000070a137812 */ /* 0x000fce00078ec0ff */
.L_x_11:
[----:B------:R-:W-:Y:S01]  /*0270*/  IADD3 R5, PT, PT, -R7, RZ, RZ ;  /* 0x000000ff07057210 */ /* 0x000fe20007ffe1ff */
[----:B------:R-:W-:Y:S03]  /*0280*/  BSSY.RECONVERGENT B0, `(.L_x_2) ;  /* 0x00000a9000007945 */ /* 0x000fe60003800200 */
[----:B------:R-:W-:-:S13]  /*0290*/  ISETP.GE.AND P0, PT, R6, R5, PT ;  /* 0x000000050600720c */ /* 0x000fda0003f06270 */
[----:B------:R-:W-:Y:S05]  /*02a0*/  @!P0 BRA `(.L_x_3) ;  /* 0x0000000800988947 */ /* 0x000fea0003800000 */
[----:B------:R-:W1:Y:S01]  /*02b0*/  LDC R25, c[0x0][0x380] ;  /* 0x0000e000ff197b82 */ /* 0x000e620000000800 */
[----:B------:R-:W-:Y:S01]  /*02c0*/  ISETP.GE.U32.AND P1, PT, R8, 0xf, PT ;  /* 0x0000000f0800780c */ /* 0x000fe20003f26070 */
[----:B------:R-:W-:Y:S01]  /*02d0*/  BSSY.RECONVERGENT B2, `(.L_x_4) ;  /* 0x0000047000027945 */ /* 0x000fe20003800200 */
[----:B------:R-:W-:Y:S02]  /*02e0*/  IADD3 R14, PT, PT, R3, R9, RZ ;  /* 0x00000009030e7210 */ /* 0x000fe40007ffe0ff */
[----:B------:R-:W-:Y:S02]  /*02f0*/  ISETP.NE.AND P0, PT, R18, RZ, PT ;  /* 0x000000ff1200720c */ /* 0x000fe40003f05270 */
[----:B------:R-:W-:Y:S01]  /*0300*/  MOV R5, R11 ;  /* 0x0000000b00057202 */ /* 0x000fe20000000f00 */
[----:B-1----:R-:W-:-:S06]  /*0310*/  IMAD R20, R14, R25, R3 ;  /* 0x000000190e147224 */ /* 0x002fcc00078e0203 */
[----:B------:R-:W-:Y:S05]  /*0320*/  @!P1 BRA `(.L_x_5) ;  /* 0x0000000400049947 */ /* 0x000fea0003800000 */
[----:B------:R-:W1:Y:S01]  /*0330*/  LDCU UR6, c[0x0][0x394] ;  /* 0x00007280ff0677ac */ /* 0x000e620008000800 */
[----:B------:R-:W-:Y:S01]  /*0340*/  IMAD.IADD R23, R0, 0x1, R9 ;  /* 0x0000000100177824 */ /* 0x000fe200078e0209 */
[----:B------:R-:W-:Y:S01]  /*0350*/  LOP3.LUT R22, R10, 0xfffffff0, RZ, 0xc0, !PT ;  /* 0xfffffff00a167812 */ /* 0x000fe200078ec0ff */
[----:B------:R-:W-:Y:S01]  /*0360*/  IMAD R25, R14, R25, R13 ;  /* 0x000000190e197224 */ /* 0x000fe200078e020d */
[----:B------:R-:W-:Y:S02]  /*0370*/  MOV R5, R11 ;  /* 0x0000000b00057202 */ /* 0x000fe40000000f00 */
[----:B------:R-:W-:Y:S01]  /*0380*/  IADD3 R22, PT, PT, -R22, RZ, RZ ;  /* 0x000000ff16167210 */ /* 0x000fe20007ffe1ff */
[----:B-1----:R-:W-:-:S07]  /*0390*/  IMAD R23, R23, UR6, R12 ;  /* 0x0000000617177c24 */ /* 0x002fce000f8e020c */
.L_x_6:
[----:B------:R-:W1:Y:S08]  /*03a0*/  LDC.64 R16, c[0x0][0x398] ;  /* 0x0000e600ff107b82 */ /* 0x000e700000000a00 */
[----:B------:R-:W2:Y:S01]  /*03b0*/  LDC.64 R14, c[0x0][0x388] ;  /* 0x0000e200ff0e7b82 */ /* 0x000ea20000000a00 */
[----:B-1----:R-:W-:-:S05]  /*03c0*/  IMAD.WIDE R16, R23, 0x4, R16 ;  /* 0x0000000417107825 */ /* 0x002fca00078e0210 */
[----:B0-----:R-:W3:Y:S01]  /*03d0*/  LDG.E R24, desc[UR4][R16.64] ;  /* 0x0000000410187981 */ /* 0x001ee2000c1e1900 */
[----:B--2---:R-:W-:-:S03]  /*03e0*/  IMAD.WIDE R14, R25, 0x4, R14 ;  /* 0x00000004190e7825 */ /* 0x004fc600078e020e */
[----:B------:R-:W2:Y:S04]  /*03f0*/  LDG.E R27, desc[UR4][R16.64+0x4] ;  /* 0x00000404101b7981 */ /* 0x000ea8000c1e1900 */
[----:B------:R-:W3:Y:S04]  /*0400*/  LDG.E R26, desc[UR4][R14.64] ;  /* 0x000000040e1a7981 */ /* 0x000ee8000c1e1900 */
[----:B------:R-:W2:Y:S01]  /*0410*/  LDG.E R28, desc[UR4][R14.64+0x4] ;  /* 0x000004040e1c7981 */ /* 0x000ea2000c1e1900 */
[----:B---3--:R-:W-:-:S03]  /*0420*/  FFMA R24, R24, R26, R21 ;  /* 0x0000001a18187223 */ /* 0x008fc60000000015 */
[----:B------:R-:W3:Y:S04]  /*0430*/  LDG.E R21, desc[UR4][R16.64+0x8] ;  /* 0x0000080410157981 */ /* 0x000ee8000c1e1900 */
[----:B------:R-:W3:Y:S01]  /*0440*/  LDG.E R26, desc[UR4][R14.64+0x8] ;  /* 0x000008040e1a7981 */ /* 0x000ee2000c1e1900 */
[----:B--2---:R-:W-:-:S03]  /*0450*/  FFMA R24, R27, R28, R24 ;  /* 0x0000001c1b187223 */ /* 0x004fc60000000018 */
[----:B------:R-:W2:Y:S04]  /*0460*/  LDG.E R28, desc[UR4][R16.64+0xc] ;  /* 0x00000c04101c7981 */ /* 0x000ea8000c1e1900 */
        /* <DEDUP_REMOVED lines=31> */
[----:B------:R-:W-:Y:S01]  /*0660*/  IADD3 R22, PT, PT, R22, 0x10, RZ ;  /* 0x0000001016167810 */ /* 0x000fe20007ffe0ff */
[----:B---3--:R-:W-:Y:S02]  /*0670*/  FFMA R21, R24, R26, R21 ;  /* 0x0000001a18157223 */ /* 0x008fe40000000015 */
[----:B------:R-:W3:Y:S04]  /*0680*/  LDG.E R24, desc[UR4][R16.64+0x38] ;  /* 0x0000380410187981 */ /* 0x000ee8000c1e1900 */
[----:B------:R-:W3:Y:S01]  /*0690*/  LDG.E R26, desc[UR4][R14.64+0x38] ;  /* 0x000038040e1a7981 */ /* 0x000ee2000c1e1900 */
[----:B--2---:R-:W-:-:S03]  /*06a0*/  FFMA R21, R28, R27, R21 ;  /* 0x0000001b1c157223 */ /* 0x004fc60000000015 */
[----:B------:R-:W2:Y:S04]  /*06b0*/  LDG.E R28, desc[UR4][R16.64+0x3c] ;  /* 0x00003c04101c7981 */ /* 0x000ea8000c1e1900 */
[----:B------:R-:W2:Y:S01]  /*06c0*/  LDG.E R27, desc[UR4][R14.64+0x3c] ;  /* 0x00003c040e1b7981 */ /* 0x000ea2000c1e1900 */
[----:B------:R-:W-:Y:S01]  /*06d0*/  ISETP.NE.AND P1, PT, R22, RZ, PT ;  /* 0x000000ff1600720c */ /* 0x000fe20003f25270 */
[----:B------:R-:W-:Y:S01]  /*06e0*/  VIADD R23, R23, 0x10 ;  /* 0x0000001017177836 */ /* 0x000fe20000000000 */
[----:B------:R-:W-:Y:S02]  /*06f0*/  IADD3 R5, PT, PT, R5, 0x10, RZ ;  /* 0x0000001005057810 */ /* 0x000fe40007ffe0ff */
[----:B------:R-:W-:Y:S01]  /*0700*/  IADD3 R25, PT, PT, R25, 0x10, RZ ;  /* 0x0000001019197810 */ /* 0x000fe20007ffe0ff */
[----:B---3--:R-:W-:-:S04]  /*0710*/  FFMA R21, R24, R26, R21 ;  /* 0x0000001a18157223 */ /* 0x008fc80000000015 */
[----:B--2---:R-:W-:-:S04]  /*0720*/  FFMA R21, R28, R27, R21 ;  /* 0x0000001b1c157223 */ /* 0x004fc80000000015 */
[----:B------:R-:W-:Y:S05]  /*0730*/  @P1 BRA `(.L_x_6) ;  /* 0xfffffffc00181947 */ /* 0x000fea000383ffff */
.L_x_5:
[----:B0-----:R-:W-:Y:S05]  /*0740*/  BSYNC.RECONVERGENT B2 ;  /* 0x0000000000027941 */ /* 0x001fea0003800200 */
.L_x_4:
[----:B------:R-:W-:Y:S05]  /*0750*/  @!P0 BRA `(.L_x_3) ;  /* 0x00000004006c8947 */ /* 0x000fea0003800000 */
[----:B------:R-:W-:Y:S01]  /*0760*/  IADD3 R14, PT, PT, R18, -0x1, RZ ;  /* 0xffffffff120e7810 */ /* 0x000fe20007ffe0ff */
[----:B------:R-:W-:Y:S01]  /*0770*/  BSSY.RECONVERGENT B2, `(.L_x_7) ;  /* 0x0000026000027945 */ /* 0x000fe20003800200 */
[----:B------:R-:W-:Y:S02]  /*0780*/  ISETP.NE.AND P1, PT, R19, RZ, PT ;  /* 0x000000ff1300720c */ /* 0x000fe40003f25270 */
[----:B------:R-:W-:-:S13]  /*0790*/  ISETP.GE.U32.AND P0, PT, R14, 0x7, PT ;  /* 0x000000070e00780c */ /* 0x000fda0003f06070 */
[----:B------:R-:W-:Y:S05]  /*07a0*/  @!P0 BRA `(.L_x_8) ;  /* 0x0000000000888947 */ /* 0x000fea0003800000 */
[----:B------:R-:W0:Y:S01]  /*07b0*/  LDCU UR6, c[0x0][0x394] ;  /* 0x00007280ff0677ac */ /* 0x000e220008000800 */
[----:B------:R-:W1:Y:S01]  /*07c0*/  LDC.64 R14, c[0x0][0x388] ;  /* 0x0000e200ff0e7b82 */ /* 0x000e620000000a00 */
[----:B------:R-:W-:Y:S02]  /*07d0*/  IADD3 R23, PT, PT, R0, R9, RZ ;  /* 0x0000000900177210 */ /* 0x000fe40007ffe0ff */
[----:B------:R-:W-:-:S05]  /*07e0*/  IADD3 R25, PT, PT, R20, R5, RZ ;  /* 0x0000000514197210 */ /* 0x000fca0007ffe0ff */
[----:B------:R-:W2:Y:S01]  /*07f0*/  LDC.64 R16, c[0x0][0x398] ;  /* 0x0000e600ff107b82 */ /* 0x000ea20000000a00 */
[----:B0-----:R-:W-:-:S04]  /*0800*/  IMAD R22, R23, UR6, R2 ;  /* 0x0000000617167c24 */ /* 0x001fc8000f8e0202 */
[----:B------:R-:W-:Y:S02]  /*0810*/  IMAD.IADD R23, R5, 0x1, R22 ;  /* 0x0000000105177824 */ /* 0x000fe400078e0216 */
[----:B-1----:R-:W-:-:S05]  /*0820*/  IMAD.WIDE R14, R25, 0x4, R14 ;  /* 0x00000004190e7825 */ /* 0x002fca00078e020e */
[----:B------:R-:W3:Y:S01]  /*0830*/  LDG.E R24, desc[UR4][R14.64+0x4] ;  /* 0x000004040e187981 */ /* 0x000ee2000c1e1900 */
[----:B--2---:R-:W-:-:S03]  /*0840*/  IMAD.WIDE R16, R23, 0x4, R16 ;  /* 0x0000000417107825 */ /* 0x004fc600078e0210 */
[----:B------:R-:W2:Y:S04]  /*0850*/  LDG.E R27, desc[UR4][R14.64+0x14] ;  /* 0x000014040e1b7981 */ /* 0x000ea8000c1e1900 */
[----:B------:R-:W4:Y:S04]  /*0860*/  LDG.E R23, desc[UR4][R14.64] ;  /* 0x000000040e177981 */ /* 0x000f28000c1e1900 */
[----:B------:R-:W4:Y:S04]  /*0870*/  LDG.E R22, desc[UR4][R16.64] ;  /* 0x0000000410167981 */ /* 0x000f28000c1e1900 */
[----:B------:R-:W3:Y:S04]  /*0880*/  LDG.E R25, desc[UR4][R16.64+0x4] ;  /* 0x0000040410197981 */ /* 0x000ee8000c1e1900 */
[----:B------:R-:W5:Y:S04]  /*0890*/  LDG.E R28, desc[UR4][R14.64+0x18] ;  /* 0x000018040e1c7981 */ /* 0x000f68000c1e1900 */
[----:B------:R-:W5:Y:S01]  /*08a0*/  LDG.E R29, desc[UR4][R14.64+0x1c] ;  /* 0x00001c040e1d7981 */ /* 0x000f62000c1e1900 */
[----:B----4-:R-:W-:-:S03]  /*08b0*/  FFMA R22, R22, R23, R21 ;  /* 0x0000001716167223 */ /* 0x010fc60000000015 */
[----:B------:R-:W4:Y:S04]  /*08c0*/  LDG.E R23, desc[UR4][R14.64+0x8] ;  /* 0x000008040e177981 */ /* 0x000f28000c1e1900 */
[----:B------:R-:W4:Y:S01]  /*08d0*/  LDG.E R21, desc[UR4][R16.64+0x8] ;  /* 0x0000080410157981 */ /* 0x000f22000c1e1900 */
[----:B---3--:R-:W-:-:S03]  /*08e0*/  FFMA R22, R25, R24, R22 ;  /* 0x0000001819167223 */ /* 0x008fc60000000016 */
[----:B------:R-:W3:Y:S04]  /*08f0*/  LDG.E R24, desc[UR4][R14.64+0xc] ;  /* 0x00000c040e187981 */ /* 0x000ee8000c1e1900 */
[----:B------:R-:W3:Y:S01]  /*0900*/  LDG.E R25, desc[UR4][R16.64+0xc] ;  /* 0x00000c0410197981 */ /* 0x000ee2000c1e1900 */
[----:B----4-:R-:W-:-:S03]  /*0910*/  FFMA R22, R21, R23, R22 ;  /* 0x0000001715167223 */ /* 0x010fc60000000016 */
[----:B------:R-:W4:Y:S04]  /*0920*/  LDG.E R21, desc[UR4][R14.64+0x10] ;  /* 0x000010040e157981 */ /* 0x000f28000c1e1900 */
[----:B------:R-:W5:Y:S01]  /*0930*/  LDG.E R23, desc[UR4][R16.64+0x1c] ;  /* 0x00001c0410177981 */ /* 0x000f62000c1e1900 */
[----:B---3--:R-:W-:-:S03]  /*0940*/  FFMA R26, R25, R24, R22 ;  /* 0x00000018191a7223 */ /* 0x008fc60000000016 */
[----:B------:R-:W4:Y:S04]  /*0950*/  LDG.E R25, desc[UR4][R16.64+0x10] ;  /* 0x0000100410197981 */ /* 0x000f28000c1e1900 */
[----:B------:R-:W2:Y:S04]  /*0960*/  LDG.E R24, desc[UR4][R16.64+0x14] ;  /* 0x0000140410187981 */ /* 0x000ea8000c1e1900 */
[----:B------:R-:W5:Y:S01]  /*0970*/  LDG.E R22, desc[UR4][R16.64+0x18] ;  /* 0x0000180410167981 */ /* 0x000f62000c1e1900 */
[----:B------:R-:W-:Y:S01]  /*0980*/  IADD3 R5, PT, PT, R5, 0x8, RZ ;  /* 0x0000000805057810 */ /* 0x000fe20007ffe0ff */
[----:B----4-:R-:W-:-:S04]  /*0990*/  FFMA R21, R25, R21, R26 ;  /* 0x0000001519157223 */ /* 0x010fc8000000001a */
[----:B--2---:R-:W-:-:S04]  /*09a0*/  FFMA R21, R24, R27, R21 ;  /* 0x0000001b18157223 */ /* 0x004fc80000000015 */
[----:B-----5:R-:W-:-:S04]  /*09b0*/  FFMA R22, R22, R28, R21 ;  /* 0x0000001c16167223 */ /* 0x020fc80000000015 */
[----:B------:R-:W-:-:S07]  /*09c0*/  FFMA R21, R23, R29, R22 ;  /* 0x0000001d17157223 */ /* 0x000fce0000000016 */
.L_x_8:
[----:B------:R-:W-:Y:S05]  /*09d0*/  BSYNC.RECONVERGENT B2 ;  /* 0x0000000000027941 */ /* 0x000fea0003800200 */
.L_x_7:
[----:B------:R-:W-:Y:S05]  /*09e0*/  @!P1 BRA `(.L_x_3) ;  /* 0x0000000000c89947 */ /* 0x000fea0003800000 */
[----:B------:R-:W-:Y:S01]  /*09f0*/  IADD3 R14, PT, PT, R19, -0x1, RZ ;  /* 0xffffffff130e7810 */ /* 0x000fe20007ffe0ff */
[----:B------:R-:W-:Y:S03]  /*0a00*/  BSSY.RECONVERGENT B2, `(.L_x_9) ;  /* 0x0000019000027945 */ /* 0x000fe60003800200 */
        /* <DEDUP_REMOVED lines=13> */
[----:B------:R-:W3:Y:S04]  /*0ae0*/  LDG.E R26, desc[UR4][R14.64] ;  /* 0x000000040e1a7981 */ /* 0x000ee8000c1e1900 */
[----:B------:R-:W2:Y:S04]  /*0af0*/  LDG.E R24, desc[UR4][R14.64+0x4] ;  /* 0x000004040e187981 */ /* 0x000ea8000c1e1900 */
[----:B------:R-:W4:Y:S04]  /*0b00*/  LDG.E R22, desc[UR4][R14.64+0x8] ;  /* 0x000008040e167981 */ /* 0x000f28000c1e1900 */
[----:B------:R-:W4:Y:S04]  /*0b10*/  LDG.E R28, desc[UR4][R16.64+0x8] ;  /* 0x00000804101c7981 */ /* 0x000f28000c1e1900 */
[----:B------:R-:W5:Y:S04]  /*0b20*/  LDG.E R23, desc[UR4][R14.64+0xc] ;  /* 0x00000c040e177981 */ /* 0x000f68000c1e1900 */
[----:B------:R-:W5:Y:S01]  /*0b30*/  LDG.E R29, desc[UR4][R16.64+0xc] ;  /* 0x00000c04101d7981 */ /* 0x000f62000c1e1900 */
[----:B------:R-:W-:Y:S01]  /*0b40*/  IADD3 R5, PT, PT, R5, 0x4, RZ ;  /* 0x0000000405057810 */ /* 0x000fe20007ffe0ff */
[----:B---3--:R-:W-:-:S04]  /*0b50*/  FFMA R25, R26, R25, R21 ;  /* 0x000000191a197223 */ /* 0x008fc80000000015 */
[----:B--2---:R-:W-:-:S04]  /*0b60*/  FFMA R25, R24, R27, R25 ;  /* 0x0000001b18197223 */ /* 0x004fc80000000019 */
[----:B----4-:R-:W-:-:S04]  /*0b70*/  FFMA R22, R22, R28, R25 ;  /* 0x0000001c16167223 */ /* 0x010fc80000000019 */
[----:B-----5:R-:W-:-:S07]  /*0b80*/  FFMA R21, R23, R29, R22 ;  /* 0x0000001d17157223 */ /* 0x020fce0000000016 */
.L_x_10:
[----:B------:R-:W-:Y:S05]  /*0b90*/  BSYNC.RECONVERGENT B2 ;  /* 0x0000000000027941 */ /* 0x000fea0003800200 */
.L_x_9:
[----:B------:R-:W-:-:S13]  /*0ba0*/  LOP3.LUT P0, R22, R10, 0x3, RZ, 0xc0, !PT ;  /* 0x000000030a167812 */ /* 0x000fda000780c0ff */
[----:B------:R-:W-:Y:S05]  /*0bb0*/  @!P0 BRA `(.L_x_3) ;  /* 0x0000000000548947 */ /* 0x000fea0003800000 */
[----:B------:R-:W0:Y:S01]  /*0bc0*/  LDCU UR6, c[0x0][0x394] ;  /* 0x00007280ff0677ac */ /* 0x000e220008000800 */
[----:B------:R-:W1:Y:S01]  /*0bd0*/  LDC.64 R14, c[0x0][0x388] ;  /* 0x0000e200ff0e7b82 */ /* 0x000e620000000a00 */
[----:B------:R-:W-:-:S07]  /*0be0*/  IADD3 R23, PT, PT, R0, R9, RZ ;  /* 0x0000000900177210 */ /* 0x000fce0007ffe0ff */
[----:B------:R-:W2:Y:S01]  /*0bf0*/  LDC.64 R16, c[0x0][0x398] ;  /* 0x0000e600ff107b82 */ /* 0x000ea20000000a00 */
[----:B0-----:R-:W-:Y:S01]  /*0c00*/  IMAD R24, R23, UR6, R2 ;  /* 0x0000000617187c24 */ /* 0x001fe2000f8e0202 */
[----:B------:R-:W-:-:S04]  /*0c10*/  IADD3 R23, PT, PT, R20, R5, RZ ;  /* 0x0000000514177210 */ /* 0x000fc80007ffe0ff */
[----:B------:R-:W-:Y:S01]  /*0c20*/  IADD3 R5, PT, PT, R24, R5, RZ ;  /* 0x0000000518057210 */ /* 0x000fe20007ffe0ff */
[----:B-1----:R-:W-:-:S04]  /*0c30*/  IMAD.WIDE R14, R23, 0x4, R14 ;  /* 0x00000004170e7825 */ /* 0x002fc800078e020e */
[----:B--2---:R-:W-:Y:S02]  /*0c40*/  IMAD.WIDE R16, R5, 0x4, R16 ;  /* 0x0000000405107825 */ /* 0x004fe400078e0210 */
[----:B------:R-:W2:Y:S04]  /*0c50*/  LDG.E R5, desc[UR4][R14.64] ;  /* 0x000000040e057981 */ /* 0x000ea8000c1e1900 */
[----:B------:R-:W2:Y:S01]  /*0c60*/  LDG.E R20, desc[UR4][R16.64] ;  /* 0x0000000410147981 */ /* 0x000ea2000c1e1900 */
[----:B------:R-:W-:Y:S01]  /*0c70*/  ISETP.NE.AND P0, PT, R22, 0x1, PT ;  /* 0x000000011600780c */ /* 0x000fe20003f05270 */
[----:B--2---:R-:W-:-:S12]  /*0c80*/  FFMA R21, R20, R5, R21 ;  /* 0x0000000514157223 */ /* 0x004fd80000000015 */
[----:B------:R-:W-:Y:S05]  /*0c90*/  @!P0 BRA `(.L_x_3) ;  /* 0x00000000001c8947 */ /* 0x000fea0003800000 */
[----:B------:R-:W-:Y:S01]  /*0ca0*/  ISETP.NE.AND P0, PT, R22, 0x2, PT ;  /* 0x000000021600780c */ /* 0x000fe20003f05270 */
[----:B------:R-:W2:Y:S04]  /*0cb0*/  LDG.E R20, desc[UR4][R16.64+0x4] ;  /* 0x0000040410147981 */ /* 0x000ea8000c1e1900 */
[----:B------:R-:W2:Y:S08]  /*0cc0*/  LDG.E R5, desc[UR4][R14.64+0x4] ;  /* 0x000004040e057981 */ /* 0x000eb0000c1e1900 */
[----:B------:R-:W3:Y:S04]  /*0cd0*/  @P0 LDG.E R22, desc[UR4][R16.64+0x8] ;  /* 0x0000080410160981 */ /* 0x000ee8000c1e1900 */
[----:B------:R-:W3:Y:S01]  /*0ce0*/  @P0 LDG.E R23, desc[UR4][R14.64+0x8] ;  /* 0x000008040e170981 */ /* 0x000ee2000c1e1900 */
[----:B--2---:R-:W-:-:S04]  /*0cf0*/  FFMA R21, R20, R5, R21 ;  /* 0x0000000514157223 */ /* 0x004fc80000000015 */
[----:B---3--:R-:W-:-:S07]  /*0d00*/  @P0 FFMA R21, R22, R23, R21 ;  /* 0x0000001716150223 */ /* 0x008fce0000000015 */
.L_x_3:
[----:B0-----:R-:W-:Y:S05]  /*0d10*/  BSYNC.RECONVERGENT B0 ;  /* 0x0000000000007941 */ /* 0x001fea0003800200 */
.L_x_2:
[C---:B------:R-:W-:Y:S02]  /*0d20*/  ISETP.NE.AND P0, PT, R9.reuse, R4, PT ;  /* 0x000000040900720c */ /* 0x040fe40003f05270 */
[----:B------:R-:W-:-:S11]  /*0d30*/  IADD3 R9, PT, PT, R9, 0x1, RZ ;  /* 0x0000000109097810 */ /* 0x000fd60007ffe0ff */
[----:B------:R-:W-:Y:S05]  /*0d40*/  @P0 BRA `(.L_x_11) ;  /* 0xfffffff400480947 */ /* 0x000fea000383ffff */
.L_x_1:
[----:B0-----:R-:W-:Y:S05]  /*0d50*/  BSYNC.RECONVERGENT B1 ;  /* 0x0000000000017941 */ /* 0x001fea0003800200 */
.L_x_0:
[----:B------:R-:W0:Y:S01]  /*0d60*/  LDC.64 R4, c[0x0][0x3a0] ;  /* 0x0000e800ff047b82 */ /* 0x000e220000000a00 */
[----:B------:R-:W1:Y:S02]  /*0d70*/  LDCU UR6, c[0x0][0x394] ;  /* 0x00007280ff0677ac */ /* 0x000e640008000800 */
[----:B-1----:R-:W-:-:S04]  /*0d80*/  IMAD R3, R0, UR6, R2 ;  /* 0x0000000600037c24 */ /* 0x002fc8000f8e0202 */
[----:B0-----:R-:W-:-:S05]  /*0d90*/  IMAD.WIDE R2, R3, 0x4, R4 ;  /* 0x0000000403027825 */ /* 0x001fca00078e0204 */
[----:B------:R-:W-:Y:S01]  /*0da0*/  STG.E desc[UR4][R2.64], R21 ;  /* 0x0000001502007986 */ /* 0x000fe2000c101904 */
[----:B------:R-:W-:Y:S05]  /*0db0*/  EXIT ;  /* 0x000000000000794d */ /* 0x000fea0003800000 */
.L_x_12:
[----:B------:R-:W-:-:S00]  /*0dc0*/  BRA `(.L_x_12) ;  /* 0xfffffffc00fc7947 */ /* 0x000fc0000383ffff */
[----:B------:R-:W-:-:S00]  /*0dd0*/  NOP ;  /* 0x0000000000007918 */ /* 0x000fc00000000000 */
        /* <DEDUP_REMOVED lines=10> */
.L_x_13:


//--------------------- .nv.shared.reserved.0     --------------------------
	.section	.nv.shared.reserved.0,"aw",@nobits
	.weak		__nv_reservedSMEM_offset_0_alias
	.size		__nv_reservedSMEM_offset_0_alias, 0, 64
	.other		__nv_reservedSMEM_offset_0_alias,@"STO_CUDA_RESERVED_SHARED STV_DEFAULT"
__nv_reservedSMEM_offset_0_alias:
	.zero		0
	.zero		64


//--------------------- .nv.constant0._Z11convolutioniPfiiS_S_ --------------------------
	.section	.nv.constant0._Z11convolutioniPfiiS_S_,"a",@progbits
	.sectionflags	@""
	.align	4
.nv.constant0._Z11convolutioniPfiiS_S_:
	.zero		936


//--------------------- SYMBOLS --------------------------

	.type		.nv.reservedSmem.offset0,@object
	.size		.nv.reservedSmem.offset0,0x4
